//
// Generated by NVIDIA NVVM Compiler
//
// Compiler Build ID: CL-36424714
// Cuda compilation tools, release 13.0, V13.0.88
// Based on NVVM 20.0.0
//

.version 9.0
.target sm_100
.address_size 64

	// .globl	_Z17mirror_boundariesPdii
// _ZZ8simulatePdS_S_diidddddddE7E_Block has been demoted
// _ZZ8simulatePdS_S_diidddddddE7R_Block has been demoted
// _ZZ8simulatePdS_S_diidddddddE12E_prev_Block has been demoted

.visible .entry _Z17mirror_boundariesPdii(
	.param .u64 .ptr .align 1 _Z17mirror_boundariesPdii_param_0,
	.param .u32 _Z17mirror_boundariesPdii_param_1,
	.param .u32 _Z17mirror_boundariesPdii_param_2
)
{
	.reg .pred 	%p<3>;
	.reg .b32 	%r<20>;
	.reg .b64 	%rd<15>;
	.reg .b64 	%fd<5>;

	ld.param.u64 	%rd2, [_Z17mirror_boundariesPdii_param_0];
	ld.param.u32 	%r3, [_Z17mirror_boundariesPdii_param_1];
	ld.param.u32 	%r4, [_Z17mirror_boundariesPdii_param_2];
	cvta.to.global.u64 	%rd1, %rd2;
	mov.u32 	%r5, %ctaid.y;
	mov.u32 	%r6, %ntid.y;
	mov.u32 	%r7, %tid.y;
	mad.lo.s32 	%r1, %r5, %r6, %r7;
	mov.u32 	%r8, %ctaid.x;
	mov.u32 	%r9, %ntid.x;
	mov.u32 	%r10, %tid.x;
	mad.lo.s32 	%r2, %r8, %r9, %r10;
	setp.ne.s32 	%p1, %r2, 0;
	@%p1 bra 	$L__BB0_2;
	add.s32 	%r11, %r3, 2;
	mad.lo.s32 	%r12, %r11, %r1, %r11;
	mul.wide.s32 	%rd3, %r12, 8;
	add.s64 	%rd4, %rd1, %rd3;
	ld.global.f64 	%fd1, [%rd4+16];
	st.global.f64 	[%rd4], %fd1;
	mul.wide.s32 	%rd5, %r3, 8;
	add.s64 	%rd6, %rd4, %rd5;
	ld.global.f64 	%fd2, [%rd6+-8];
	st.global.f64 	[%rd6+8], %fd2;
$L__BB0_2:
	setp.ne.s32 	%p2, %r1, 0;
	@%p2 bra 	$L__BB0_4;
	add.s32 	%r13, %r2, 1;
	add.s32 	%r14, %r3, 2;
	shl.b32 	%r15, %r14, 1;
	add.s32 	%r16, %r15, %r13;
	mul.wide.s32 	%rd7, %r16, 8;
	add.s64 	%rd8, %rd1, %rd7;
	ld.global.f64 	%fd3, [%rd8];
	mul.wide.s32 	%rd9, %r2, 8;
	add.s64 	%rd10, %rd1, %rd9;
	st.global.f64 	[%rd10+8], %fd3;
	add.s32 	%r17, %r4, -1;
	mad.lo.s32 	%r18, %r17, %r14, %r13;
	mul.wide.s32 	%rd11, %r18, 8;
	add.s64 	%rd12, %rd1, %rd11;
	ld.global.f64 	%fd4, [%rd12];
	add.s32 	%r19, %r18, %r15;
	mul.wide.s32 	%rd13, %r19, 8;
	add.s64 	%rd14, %rd1, %rd13;
	st.global.f64 	[%rd14], %fd4;
$L__BB0_4:
	ret;

}
	// .globl	_Z8simulatePdS_S_diiddddddd
.visible .entry _Z8simulatePdS_S_diiddddddd(
	.param .u64 .ptr .align 1 _Z8simulatePdS_S_diiddddddd_param_0,
	.param .u64 .ptr .align 1 _Z8simulatePdS_S_diiddddddd_param_1,
	.param .u64 .ptr .align 1 _Z8simulatePdS_S_diiddddddd_param_2,
	.param .f64 _Z8simulatePdS_S_diiddddddd_param_3,
	.param .u32 _Z8simulatePdS_S_diiddddddd_param_4,
	.param .u32 _Z8simulatePdS_S_diiddddddd_param_5,
	.param .f64 _Z8simulatePdS_S_diiddddddd_param_6,
	.param .f64 _Z8simulatePdS_S_diiddddddd_param_7,
	.param .f64 _Z8simulatePdS_S_diiddddddd_param_8,
	.param .f64 _Z8simulatePdS_S_diiddddddd_param_9,
	.param .f64 _Z8simulatePdS_S_diiddddddd_param_10,
	.param .f64 _Z8simulatePdS_S_diiddddddd_param_11,
	.param .f64 _Z8simulatePdS_S_diiddddddd_param_12
)
{
	.reg .pred 	%p<6>;
	.reg .b32 	%r<34>;
	.reg .b64 	%rd<17>;
	.reg .b64 	%fd<46>;
	// demoted variable
	.shared .align 8 .b8 _ZZ8simulatePdS_S_diidddddddE7E_Block[8192];
	// demoted variable
	.shared .align 8 .b8 _ZZ8simulatePdS_S_diidddddddE7R_Block[8192];
	// demoted variable
	.shared .align 8 .b8 _ZZ8simulatePdS_S_diidddddddE12E_prev_Block[9248];
	ld.param.u64 	%rd5, [_Z8simulatePdS_S_diiddddddd_param_1];
	ld.param.u64 	%rd4, [_Z8simulatePdS_S_diiddddddd_param_2];
	ld.param.u32 	%r9, [_Z8simulatePdS_S_diiddddddd_param_4];
	ld.param.u32 	%r10, [_Z8simulatePdS_S_diiddddddd_param_5];
	ld.param.f64 	%fd2, [_Z8simulatePdS_S_diiddddddd_param_6];
	ld.param.f64 	%fd3, [_Z8simulatePdS_S_diiddddddd_param_7];
	ld.param.f64 	%fd4, [_Z8simulatePdS_S_diiddddddd_param_8];
	ld.param.f64 	%fd5, [_Z8simulatePdS_S_diiddddddd_param_9];
	ld.param.f64 	%fd6, [_Z8simulatePdS_S_diiddddddd_param_10];
	ld.param.f64 	%fd7, [_Z8simulatePdS_S_diiddddddd_param_11];
	ld.param.f64 	%fd8, [_Z8simulatePdS_S_diiddddddd_param_12];
	cvta.to.global.u64 	%rd1, %rd5;
	mov.u32 	%r1, %tid.y;
	mov.u32 	%r2, %tid.x;
	mov.u32 	%r11, %ctaid.y;
	mov.u32 	%r12, %ntid.y;
	mad.lo.s32 	%r3, %r11, %r12, %r1;
	mov.u32 	%r13, %ctaid.x;
	mov.u32 	%r14, %ntid.x;
	mad.lo.s32 	%r15, %r13, %r14, %r2;
	add.s32 	%r4, %r15, 1;
	setp.ge.s32 	%p1, %r3, %r10;
	setp.ge.s32 	%p2, %r15, %r9;
	or.pred  	%p3, %p2, %p1;
	@%p3 bra 	$L__BB1_6;
	add.s32 	%r5, %r9, 2;
	mad.lo.s32 	%r16, %r5, %r3, %r5;
	add.s32 	%r6, %r16, %r4;
	mul.wide.s32 	%rd6, %r6, 8;
	add.s64 	%rd2, %rd1, %rd6;
	ld.global.f64 	%fd9, [%rd2];
	mov.u32 	%r17, _ZZ8simulatePdS_S_diidddddddE12E_prev_Block;
	mad.lo.s32 	%r7, %r1, 272, %r17;
	shl.b32 	%r18, %r2, 3;
	add.s32 	%r19, %r7, %r18;
	add.s32 	%r8, %r19, 272;
	st.shared.f64 	[%r19+280], %fd9;
	setp.ne.s32 	%p4, %r1, 1;
	@%p4 bra 	$L__BB1_3;
	add.s32 	%r20, %r3, -1;
	mad.lo.s32 	%r21, %r5, %r20, %r4;
	mul.wide.s32 	%rd7, %r21, 8;
	add.s64 	%rd8, %rd1, %rd7;
	ld.global.f64 	%fd10, [%rd8];
	shl.b32 	%r22, %r2, 3;
	mov.u32 	%r23, _ZZ8simulatePdS_S_diidddddddE12E_prev_Block;
	add.s32 	%r24, %r23, %r22;
	st.shared.f64 	[%r24+8], %fd10;
	mad.lo.s32 	%r25, %r5, 33, %r21;
	mul.wide.s32 	%rd9, %r25, 8;
	add.s64 	%rd10, %rd1, %rd9;
	ld.global.f64 	%fd11, [%rd10];
	st.shared.f64 	[%r24+8984], %fd11;
$L__BB1_3:
	setp.ne.s32 	%p5, %r2, 1;
	@%p5 bra 	$L__BB1_5;
	ld.global.f64 	%fd12, [%rd2+-16];
	st.shared.f64 	[%r7+272], %fd12;
	ld.global.f64 	%fd13, [%rd2+248];
	st.shared.f64 	[%r7+536], %fd13;
$L__BB1_5:
	ld.param.f64 	%fd45, [_Z8simulatePdS_S_diiddddddd_param_3];
	ld.param.u64 	%rd16, [_Z8simulatePdS_S_diiddddddd_param_0];
	ld.shared.f64 	%fd14, [%r8+8];
	ld.shared.f64 	%fd15, [%r8+16];
	ld.shared.f64 	%fd16, [%r8];
	add.f64 	%fd17, %fd15, %fd16;
	fma.rn.f64 	%fd18, %fd14, 0dC010000000000000, %fd17;
	ld.shared.f64 	%fd19, [%r8+280];
	add.f64 	%fd20, %fd19, %fd18;
	ld.shared.f64 	%fd21, [%r8+-264];
	add.f64 	%fd22, %fd21, %fd20;
	fma.rn.f64 	%fd23, %fd45, %fd22, %fd14;
	cvta.to.global.u64 	%rd11, %rd16;
	mul.wide.s32 	%rd12, %r6, 8;
	add.s64 	%rd13, %rd11, %rd12;
	st.global.f64 	[%rd13], %fd23;
	shl.b32 	%r26, %r1, 8;
	mov.u32 	%r27, _ZZ8simulatePdS_S_diidddddddE7E_Block;
	add.s32 	%r28, %r27, %r26;
	shl.b32 	%r29, %r2, 3;
	add.s32 	%r30, %r28, %r29;
	cvta.to.global.u64 	%rd14, %rd4;
	add.s64 	%rd15, %rd14, %rd12;
	ld.global.f64 	%fd24, [%rd15];
	mov.u32 	%r31, _ZZ8simulatePdS_S_diidddddddE7R_Block;
	add.s32 	%r32, %r31, %r26;
	add.s32 	%r33, %r32, %r29;
	st.shared.f64 	[%r33], %fd24;
	mul.f64 	%fd25, %fd2, %fd23;
	sub.f64 	%fd26, %fd23, %fd4;
	mul.f64 	%fd27, %fd25, %fd26;
	add.f64 	%fd28, %fd23, 0dBFF0000000000000;
	mul.f64 	%fd29, %fd28, %fd27;
	fma.rn.f64 	%fd30, %fd23, %fd24, %fd29;
	mul.f64 	%fd31, %fd3, %fd30;
	sub.f64 	%fd32, %fd23, %fd31;
	st.shared.f64 	[%r30], %fd32;
	st.global.f64 	[%rd13], %fd32;
	mul.f64 	%fd33, %fd6, %fd24;
	add.f64 	%fd34, %fd7, %fd32;
	div.rn.f64 	%fd35, %fd33, %fd34;
	add.f64 	%fd36, %fd5, %fd35;
	mul.f64 	%fd37, %fd3, %fd36;
	neg.f64 	%fd38, %fd24;
	mul.f64 	%fd39, %fd2, %fd32;
	sub.f64 	%fd40, %fd32, %fd8;
	add.f64 	%fd41, %fd40, 0dBFF0000000000000;
	mul.f64 	%fd42, %fd39, %fd41;
	sub.f64 	%fd43, %fd38, %fd42;
	fma.rn.f64 	%fd44, %fd43, %fd37, %fd24;
	st.global.f64 	[%rd15], %fd44;
$L__BB1_6:
	ret;

}


// ===== COMPILED SASS (sm_100) =====

	.target	sm_100

	.elftype	@"ET_EXEC"


//--------------------- .note.nv.tkinfo           --------------------------
	.section	.note.nv.tkinfo,"",@"SHT_NOTE"
	.sectionflags	@"SHF_NOTE_NV_TKINFO"
	.tkinfo
        /*0018*/ 	.word	0x00000002
        /*0030*/ 	.string	""
        /*0030*/ 	.string	"ptxas"
        /*0030*/ 	.string	"Cuda compilation tools, release 13.0, V13.0.88"
        /*0030*/ 	.string	"Build cuda_13.0.r13.0/compiler.36424714_0"
        /*0030*/ 	.string	"-arch sm_100 -m 64 "



//--------------------- .note.nv.cuinfo           --------------------------
	.section	.note.nv.cuinfo,"",@"SHT_NOTE"
	.sectionflags	@"SHF_NOTE_NV_CUINFO"
        /*0018*/ 	.short	0x0002
        /*001a*/ 	.short	0x0064
        /*001c*/ 	.short	0x0082
	.zero		2


//--------------------- .nv.info                  --------------------------
	.section	.nv.info,"",@"SHT_CUDA_INFO"
	.align	4


	//----- nvinfo : EIATTR_REGCOUNT
	.align		4
        /*0000*/ 	.byte	0x04, 0x2f
        /*0002*/ 	.short	(.L_1 - .L_0)
	.align		4
.L_0:
        /*0004*/ 	.word	index@(_Z17mirror_boundariesPdii)
        /*0008*/ 	.word	0x00000010


	//----- nvinfo : EIATTR_FRAME_SIZE
	.align		4
.L_1:
        /*000c*/ 	.byte	0x04, 0x11
        /*000e*/ 	.short	(.L_3 - .L_2)
	.align		4
.L_2:
        /*0010*/ 	.word	index@(_Z17mirror_boundariesPdii)
        /*0014*/ 	.word	0x00000000


	//----- nvinfo : EIATTR_REGCOUNT
	.align		4
.L_3:
        /*0018*/ 	.byte	0x04, 0x2f
        /*001a*/ 	.short	(.L_5 - .L_4)
	.align		4
.L_4:
        /*001c*/ 	.word	index@(_Z8simulatePdS_S_diiddddddd)
        /*0020*/ 	.word	0x00000020


	//----- nvinfo : EIATTR_FRAME_SIZE
	.align		4
.L_5:
        /*0024*/ 	.byte	0x04, 0x11
        /*0026*/ 	.short	(.L_7 - .L_6)
	.align		4
.L_6:
        /*0028*/ 	.word	index@($__internal_0_$__cuda_sm20_div_rn_f64_full)
        /*002c*/ 	.word	0x00000000


	//----- nvinfo : EIATTR_FRAME_SIZE
	.align		4
.L_7:
        /*0030*/ 	.byte	0x04, 0x11
        /*0032*/ 	.short	(.L_9 - .L_8)
	.align		4
.L_8:
        /*0034*/ 	.word	index@(_Z8simulatePdS_S_diiddddddd)
        /*0038*/ 	.word	0x00000000


	//----- nvinfo : EIATTR_MIN_STACK_SIZE
	.align		4
.L_9:
        /*003c*/ 	.byte	0x04, 0x12
        /*003e*/ 	.short	(.L_11 - .L_10)
	.align		4
.L_10:
        /*0040*/ 	.word	index@(_Z8simulatePdS_S_diiddddddd)
        /*0044*/ 	.word	0x00000000


	//----- nvinfo : EIATTR_MIN_STACK_SIZE
	.align		4
.L_11:
        /*0048*/ 	.byte	0x04, 0x12
        /*004a*/ 	.short	(.L_13 - .L_12)
	.align		4
.L_12:
        /*004c*/ 	.word	index@(_Z17mirror_boundariesPdii)
        /*0050*/ 	.word	0x00000000
.L_13:


//--------------------- .nv.compat                --------------------------
	.section	.nv.compat,"",@"SHT_CUDA_COMPAT_INFO"
	.align	4
        /*0000*/ 	.byte	0x02, 0x09, 0x00, 0x00, 0x02, 0x02, 0x01, 0x00, 0x02, 0x05, 0x05, 0x00, 0x03, 0x07, 0x01, 0x01
        /*0010*/ 	.byte	0x02, 0x03, 0x00, 0x00, 0x02, 0x06, 0x01, 0x00, 0x04, 0x0b, 0x08, 0x00, 0x01, 0x00, 0x00, 0x00
        /*0020*/ 	.byte	0x00, 0x00, 0x00, 0x00


//--------------------- .nv.info._Z8simulatePdS_S_diiddddddd --------------------------
	.section	.nv.info._Z8simulatePdS_S_diiddddddd,"",@"SHT_CUDA_INFO"
	.sectionflags	@""
	.align	4


	//----- nvinfo : EIATTR_CUDA_API_VERSION
	.align		4
        /*0000*/ 	.byte	0x04, 0x37
        /*0002*/ 	.short	(.L_15 - .L_14)
.L_14:
        /*0004*/ 	.word	0x00000082


	//----- nvinfo : EIATTR_KPARAM_INFO
	.align		4
.L_15:
        /*0008*/ 	.byte	0x04, 0x17
        /*000a*/ 	.short	(.L_17 - .L_16)
.L_16:
        /*000c*/ 	.word	0x00000000
        /*0010*/ 	.short	0x000c
        /*0012*/ 	.short	0x0058
        /*0014*/ 	.byte	0x00, 0xf0, 0x21, 0x00


	//----- nvinfo : EIATTR_KPARAM_INFO
	.align		4
.L_17:
        /*0018*/ 	.byte	0x04, 0x17
        /*001a*/ 	.short	(.L_19 - .L_18)
.L_18:
        /*001c*/ 	.word	0x00000000
        /*0020*/ 	.short	0x000b
        /*0022*/ 	.short	0x0050
        /*0024*/ 	.byte	0x00, 0xf0, 0x21, 0x00


	//----- nvinfo : EIATTR_KPARAM_INFO
	.align		4
.L_19:
        /*0028*/ 	.byte	0x04, 0x17
        /*002a*/ 	.short	(.L_21 - .L_20)
.L_20:
        /*002c*/ 	.word	0x00000000
        /*0030*/ 	.short	0x000a
        /*0032*/ 	.short	0x0048
        /*0034*/ 	.byte	0x00, 0xf0, 0x21, 0x00


	//----- nvinfo : EIATTR_KPARAM_INFO
	.align		4
.L_21:
        /*0038*/ 	.byte	0x04, 0x17
        /*003a*/ 	.short	(.L_23 - .L_22)
.L_22:
        /*003c*/ 	.word	0x00000000
        /*0040*/ 	.short	0x0009
        /*0042*/ 	.short	0x0040
        /*0044*/ 	.byte	0x00, 0xf0, 0x21, 0x00


	//----- nvinfo : EIATTR_KPARAM_INFO
	.align		4
.L_23:
        /*0048*/ 	.byte	0x04, 0x17
        /*004a*/ 	.short	(.L_25 - .L_24)
.L_24:
        /*004c*/ 	.word	0x00000000
        /*0050*/ 	.short	0x0008
        /*0052*/ 	.short	0x0038
        /*0054*/ 	.byte	0x00, 0xf0, 0x21, 0x00


	//----- nvinfo : EIATTR_KPARAM_INFO
	.align		4
.L_25:
        /*0058*/ 	.byte	0x04, 0x17
        /*005a*/ 	.short	(.L_27 - .L_26)
.L_26:
        /*005c*/ 	.word	0x00000000
        /*0060*/ 	.short	0x0007
        /*0062*/ 	.short	0x0030
        /*0064*/ 	.byte	0x00, 0xf0, 0x21, 0x00


	//----- nvinfo : EIATTR_KPARAM_INFO
	.align		4
.L_27:
        /*0068*/ 	.byte	0x04, 0x17
        /*006a*/ 	.short	(.L_29 - .L_28)
.L_28:
        /*006c*/ 	.word	0x00000000
        /*0070*/ 	.short	0x0006
        /*0072*/ 	.short	0x0028
        /*0074*/ 	.byte	0x00, 0xf0, 0x21, 0x00


	//----- nvinfo : EIATTR_KPARAM_INFO
	.align		4
.L_29:
        /*0078*/ 	.byte	0x04, 0x17
        /*007a*/ 	.short	(.L_31 - .L_30)
.L_30:
        /*007c*/ 	.word	0x00000000
        /*0080*/ 	.short	0x0005
        /*0082*/ 	.short	0x0024
        /*0084*/ 	.byte	0x00, 0xf0, 0x11, 0x00


	//----- nvinfo : EIATTR_KPARAM_INFO
	.align		4
.L_31:
        /*0088*/ 	.byte	0x04, 0x17
        /*008a*/ 	.short	(.L_33 - .L_32)
.L_32:
        /*008c*/ 	.word	0x00000000
        /*0090*/ 	.short	0x0004
        /*0092*/ 	.short	0x0020
        /*0094*/ 	.byte	0x00, 0xf0, 0x11, 0x00


	//----- nvinfo : EIATTR_KPARAM_INFO
	.align		4
.L_33:
        /*0098*/ 	.byte	0x04, 0x17
        /*009a*/ 	.short	(.L_35 - .L_34)
.L_34:
        /*009c*/ 	.word	0x00000000
        /*00a0*/ 	.short	0x0003
        /*00a2*/ 	.short	0x0018
        /*00a4*/ 	.byte	0x00, 0xf0, 0x21, 0x00


	//----- nvinfo : EIATTR_KPARAM_INFO
	.align		4
.L_35:
        /*00a8*/ 	.byte	0x04, 0x17
        /*00aa*/ 	.short	(.L_37 - .L_36)
.L_36:
        /*00ac*/ 	.word	0x00000000
        /*00b0*/ 	.short	0x0002
        /*00b2*/ 	.short	0x0010
        /*00b4*/ 	.byte	0x00, 0xf5, 0x21, 0x00


	//----- nvinfo : EIATTR_KPARAM_INFO
	.align		4
.L_37:
        /*00b8*/ 	.byte	0x04, 0x17
        /*00ba*/ 	.short	(.L_39 - .L_38)
.L_38:
        /*00bc*/ 	.word	0x00000000
        /*00c0*/ 	.short	0x0001
        /*00c2*/ 	.short	0x0008
        /*00c4*/ 	.byte	0x00, 0xf5, 0x21, 0x00


	//----- nvinfo : EIATTR_KPARAM_INFO
	.align		4
.L_39:
        /*00c8*/ 	.byte	0x04, 0x17
        /*00ca*/ 	.short	(.L_41 - .L_40)
.L_40:
        /*00cc*/ 	.word	0x00000000
        /*00d0*/ 	.short	0x0000
        /*00d2*/ 	.short	0x0000
        /*00d4*/ 	.byte	0x00, 0xf5, 0x21, 0x00


	//----- nvinfo : EIATTR_SPARSE_MMA_MASK
	.align		4
.L_41:
        /*00d8*/ 	.byte	0x03, 0x50
        /*00da*/ 	.short	0x0000


	//----- nvinfo : EIATTR_MAXREG_COUNT
	.align		4
        /*00dc*/ 	.byte	0x03, 0x1b
        /*00de*/ 	.short	0x00ff


	//----- nvinfo : EIATTR_MERCURY_ISA_VERSION
	.align		4
        /*00e0*/ 	.byte	0x03, 0x5f
        /*00e2*/ 	.short	0x0101


	//----- nvinfo : EIATTR_VRC_CTA_INIT_COUNT
	.align		4
        /*00e4*/ 	.byte	0x02, 0x4a
	.zero		1
	.zero		1


	//----- nvinfo : EIATTR_EXIT_INSTR_OFFSETS
	.align		4
        /*00e8*/ 	.byte	0x04, 0x1c
        /*00ea*/ 	.short	(.L_43 - .L_42)


	//   ....[0]....
.L_42:
        /*00ec*/ 	.word	0x000000c0


	//   ....[1]....
        /*00f0*/ 	.word	0x00000740


	//----- nvinfo : EIATTR_CRS_STACK_SIZE
	.align		4
.L_43:
        /*00f4*/ 	.byte	0x04, 0x1e
        /*00f6*/ 	.short	(.L_45 - .L_44)
.L_44:
        /*00f8*/ 	.word	0x00000000


	//----- nvinfo : EIATTR_CBANK_PARAM_SIZE
	.align		4
.L_45:
        /*00fc*/ 	.byte	0x03, 0x19
        /*00fe*/ 	.short	0x0060


	//----- nvinfo : EIATTR_PARAM_CBANK
	.align		4
        /*0100*/ 	.byte	0x04, 0x0a
        /*0102*/ 	.short	(.L_47 - .L_46)
	.align		4
.L_46:
        /*0104*/ 	.word	index@(.nv.constant0._Z8simulatePdS_S_diiddddddd)
        /*0108*/ 	.short	0x0380
        /*010a*/ 	.short	0x0060


	//----- nvinfo : EIATTR_SW_WAR
	.align		4
.L_47:
        /*010c*/ 	.byte	0x04, 0x36
        /*010e*/ 	.short	(.L_49 - .L_48)
.L_48:
        /*0110*/ 	.word	0x00000008
.L_49:


//--------------------- .nv.info._Z17mirror_boundariesPdii --------------------------
	.section	.nv.info._Z17mirror_boundariesPdii,"",@"SHT_CUDA_INFO"
	.sectionflags	@""
	.align	4


	//----- nvinfo : EIATTR_CUDA_API_VERSION
	.align		4
        /*0000*/ 	.byte	0x04, 0x37
        /*0002*/ 	.short	(.L_51 - .L_50)
.L_50:
        /*0004*/ 	.word	0x00000082


	//----- nvinfo : EIATTR_KPARAM_INFO
	.align		4
.L_51:
        /*0008*/ 	.byte	0x04, 0x17
        /*000a*/ 	.short	(.L_53 - .L_52)
.L_52:
        /*000c*/ 	.word	0x00000000
        /*0010*/ 	.short	0x0002
        /*0012*/ 	.short	0x000c
        /*0014*/ 	.byte	0x00, 0xf0, 0x11, 0x00


	//----- nvinfo : EIATTR_KPARAM_INFO
	.align		4
.L_53:
        /*0018*/ 	.byte	0x04, 0x17
        /*001a*/ 	.short	(.L_55 - .L_54)
.L_54:
        /*001c*/ 	.word	0x00000000
        /*0020*/ 	.short	0x0001
        /*0022*/ 	.short	0x0008
        /*0024*/ 	.byte	0x00, 0xf0, 0x11, 0x00


	//----- nvinfo : EIATTR_KPARAM_INFO
	.align		4
.L_55:
        /*0028*/ 	.byte	0x04, 0x17
        /*002a*/ 	.short	(.L_57 - .L_56)
.L_56:
        /*002c*/ 	.word	0x00000000
        /*0030*/ 	.short	0x0000
        /*0032*/ 	.short	0x0000
        /*0034*/ 	.byte	0x00, 0xf5, 0x21, 0x00


	//----- nvinfo : EIATTR_SPARSE_MMA_MASK
	.align		4
.L_57:
        /*0038*/ 	.byte	0x03, 0x50
        /*003a*/ 	.short	0x0000


	//----- nvinfo : EIATTR_MAXREG_COUNT
	.align		4
        /*003c*/ 	.byte	0x03, 0x1b
        /*003e*/ 	.short	0x00ff


	//----- nvinfo : EIATTR_MERCURY_ISA_VERSION
	.align		4
        /*0040*/ 	.byte	0x03, 0x5f
        /*0042*/ 	.short	0x0101


	//----- nvinfo : EIATTR_VRC_CTA_INIT_COUNT
	.align		4
        /*0044*/ 	.byte	0x02, 0x4a
	.zero		1
	.zero		1


	//----- nvinfo : EIATTR_EXIT_INSTR_OFFSETS
	.align		4
        /*0048*/ 	.byte	0x04, 0x1c
        /*004a*/ 	.short	(.L_59 - .L_58)


	//   ....[0]....
.L_58:
        /*004c*/ 	.word	0x00000190


	//   ....[1]....
        /*0050*/ 	.word	0x00000290


	//----- nvinfo : EIATTR_CRS_STACK_SIZE
	.align		4
.L_59:
        /*0054*/ 	.byte	0x04, 0x1e
        /*0056*/ 	.short	(.L_61 - .L_60)
.L_60:
        /*0058*/ 	.word	0x00000000


	//----- nvinfo : EIATTR_CBANK_PARAM_SIZE
	.align		4
.L_61:
        /*005c*/ 	.byte	0x03, 0x19
        /*005e*/ 	.short	0x0010


	//----- nvinfo : EIATTR_PARAM_CBANK
	.align		4
        /*0060*/ 	.byte	0x04, 0x0a
        /*0062*/ 	.short	(.L_63 - .L_62)
	.align		4
.L_62:
        /*0064*/ 	.word	index@(.nv.constant0._Z17mirror_boundariesPdii)
        /*0068*/ 	.short	0x0380
        /*006a*/ 	.short	0x0010


	//----- nvinfo : EIATTR_SW_WAR
	.align		4
.L_63:
        /*006c*/ 	.byte	0x04, 0x36
        /*006e*/ 	.short	(.L_65 - .L_64)
.L_64:
        /*0070*/ 	.word	0x00000008
.L_65:


//--------------------- .nv.callgraph             --------------------------
	.section	.nv.callgraph,"",@"SHT_CUDA_CALLGRAPH"
	.align	4
	.sectionentsize	8
	.align		4
        /*0000*/ 	.word	0x00000000
	.align		4
        /*0004*/ 	.word	0xffffffff
	.align		4
        /*0008*/ 	.word	0x00000000
	.align		4
        /*000c*/ 	.word	0xfffffffe
	.align		4
        /*0010*/ 	.word	0x00000000
	.align		4
        /*0014*/ 	.word	0xfffffffd
	.align		4
        /*0018*/ 	.word	0x00000000
	.align		4
        /*001c*/ 	.word	0xfffffffc


//--------------------- .text._Z8simulatePdS_S_diiddddddd --------------------------
	.section	.text._Z8simulatePdS_S_diiddddddd,"ax",@progbits
	.align	128
        .global         _Z8simulatePdS_S_diiddddddd
        .type           _Z8simulatePdS_S_diiddddddd,@function
        .size           _Z8simulatePdS_S_diiddddddd,(.L_x_11 - _Z8simulatePdS_S_diiddddddd)
        .other          _Z8simulatePdS_S_diiddddddd,@"STO_CUDA_ENTRY STV_DEFAULT"
_Z8simulatePdS_S_diiddddddd:
.text._Z8simulatePdS_S_diiddddddd:
[----:B------:R-:W-:Y:S01]  /*0000*/  LDC R1, c[0x0][0x37c] ;  /* 0x0000df00ff017b82 */ /* 0x000fe20000000800 */
[----:B------:R-:W0:Y:S07]  /*0010*/  S2R R12, SR_TID.Y ;  /* 0x00000000000c7919 */ /* 0x000e2e0000002200 */
[----:B------:R-:W0:Y:S01]  /*0020*/  S2UR UR4, SR_CTAID.Y ;  /* 0x00000000000479c3 */ /* 0x000e220000002600 */
[----:B------:R-:W1:Y:S07]  /*0030*/  S2R R2, SR_TID.X ;  /* 0x0000000000027919 */ /* 0x000e6e0000002100 */
[----:B------:R-:W0:Y:S08]  /*0040*/  LDC R3, c[0x0][0x364] ;  /* 0x0000d900ff037b82 */ /* 0x000e300000000800 */
[----:B------:R-:W1:Y:S08]  /*0050*/  S2UR UR5, SR_CTAID.X ;  /* 0x00000000000579c3 */ /* 0x000e700000002500 */
[----:B------:R-:W1:Y:S08]  /*0060*/  LDC R5, c[0x0][0x360] ;  /* 0x0000d800ff057b82 */ /* 0x000e700000000800 */
[----:B------:R-:W2:Y:S01]  /*0070*/  LDC.64 R8, c[0x0][0x3a0] ;  /* 0x0000e800ff087b82 */ /* 0x000ea20000000a00 */
[----:B0-----:R-:W-:-:S02]  /*0080*/  IMAD R0, R3, UR4, R12 ;  /* 0x0000000403007c24 */ /* 0x001fc4000f8e020c */
[----:B-1----:R-:W-:-:S03]  /*0090*/  IMAD R3, R5, UR5, R2 ;  /* 0x0000000505037c24 */ /* 0x002fc6000f8e0202 */
[----:B--2---:R-:W-:-:S04]  /*00a0*/  ISETP.GE.AND P0, PT, R0, R9, PT ;  /* 0x000000090000720c */ /* 0x004fc80003f06270 */
[----:B------:R-:W-:-:S13]  /*00b0*/  ISETP.GE.OR P0, PT, R3, R8, P0 ;  /* 0x000000080300720c */ /* 0x000fda0000706670 */
[----:B------:R-:W-:Y:S05]  /*00c0*/  @P0 EXIT ;  /* 0x000000000000094d */ /* 0x000fea0003800000 */
[----:B------:R-:W-:Y:S01]  /*00d0*/  ISETP.NE.AND P0, PT, R12, 0x1, PT ;  /* 0x000000010c00780c */ /* 0x000fe20003f05270 */
[----:B------:R-:W0:Y:S01]  /*00e0*/  LDC.64 R6, c[0x0][0x388] ;  /* 0x0000e200ff067b82 */ /* 0x000e220000000a00 */
[----:B------:R-:W-:Y:S01]  /*00f0*/  VIADD R5, R8, 0x2 ;  /* 0x0000000208057836 */ /* 0x000fe20000000000 */
[----:B------:R-:W1:Y:S01]  /*0100*/  LDCU.64 UR4, c[0x0][0x358] ;  /* 0x00006b00ff0477ac */ /* 0x000e620008000a00 */
[----:B------:R-:W-:Y:S01]  /*0110*/  VIADD R3, R3, 0x1 ;  /* 0x0000000103037836 */ /* 0x000fe20000000000 */
[----:B------:R-:W-:Y:S01]  /*0120*/  ISETP.NE.AND P1, PT, R2, 0x1, PT ;  /* 0x000000010200780c */ /* 0x000fe20003f25270 */
[C---:B------:R-:W-:Y:S01]  /*0130*/  IMAD R4, R0.reuse, R5, R5 ;  /* 0x0000000500047224 */ /* 0x040fe200078e0205 */
[----:B------:R-:W2:Y:S03]  /*0140*/  LDCU.64 UR6, c[0x0][0x3a8] ;  /* 0x00007500ff0677ac */ /* 0x000ea60008000a00 */
[----:B------:R-:W-:Y:S01]  /*0150*/  IMAD.IADD R4, R3, 0x1, R4 ;  /* 0x0000000103047824 */ /* 0x000fe200078e0204 */
[----:B------:R-:W3:Y:S02]  /*0160*/  LDCU.128 UR8, c[0x0][0x3b0] ;  /* 0x00007600ff0877ac */ /* 0x000ee40008000c00 */
[----:B------:R-:W-:-:S04]  /*0170*/  @!P0 VIADD R0, R0, 0xffffffff ;  /* 0xffffffff00008836 */ /* 0x000fc80000000000 */
[----:B------:R-:W-:-:S04]  /*0180*/  @!P0 IMAD R0, R5, R0, R3 ;  /* 0x0000000005008224 */ /* 0x000fc800078e0203 */
[----:B------:R-:W-:Y:S02]  /*0190*/  @!P0 IMAD R23, R5, 0x21, R0 ;  /* 0x0000002105178824 */ /* 0x000fe400078e0200 */
[----:B0-----:R-:W-:-:S04]  /*01a0*/  IMAD.WIDE R8, R4, 0x8, R6 ;  /* 0x0000000804087825 */ /* 0x001fc800078e0206 */
[--C-:B------:R-:W-:Y:S01]  /*01b0*/  @!P0 IMAD.WIDE R16, R0, 0x8, R6.reuse ;  /* 0x0000000800108825 */ /* 0x100fe200078e0206 */
[----:B-1----:R-:W4:Y:S03]  /*01c0*/  LDG.E.64 R14, desc[UR4][R8.64] ;  /* 0x00000004080e7981 */ /* 0x002f26000c1e1b00 */
[----:B------:R-:W-:Y:S01]  /*01d0*/  @!P0 IMAD.WIDE R22, R23, 0x8, R6 ;  /* 0x0000000817168825 */ /* 0x000fe200078e0206 */
[----:B------:R-:W5:Y:S04]  /*01e0*/  @!P1 LDG.E.64 R20, desc[UR4][R8.64+-0x10] ;  /* 0xfffff00408149981 */ /* 0x000f68000c1e1b00 */
[----:B------:R-:W2:Y:S04]  /*01f0*/  @!P0 LDG.E.64 R16, desc[UR4][R16.64] ;  /* 0x0000000410108981 */ /* 0x000ea8000c1e1b00 */
[----:B------:R-:W3:Y:S04]  /*0200*/  @!P0 LDG.E.64 R22, desc[UR4][R22.64] ;  /* 0x0000000416168981 */ /* 0x000ee8000c1e1b00 */
[----:B------:R-:W5:Y:S01]  /*0210*/  @!P1 LDG.E.64 R24, desc[UR4][R8.64+0xf8] ;  /* 0x0000f80408189981 */ /* 0x000f62000c1e1b00 */
[----:B------:R-:W0:Y:S01]  /*0220*/  S2R R3, SR_CgaCtaId ;  /* 0x0000000000037919 */ /* 0x000e220000008800 */
[----:B------:R-:W-:-:S05]  /*0230*/  MOV R0, 0x400 ;  /* 0x0000040000007802 */ /* 0x000fca0000000f00 */
[----:B------:R-:W-:-:S05]  /*0240*/  VIADD R6, R0, 0x4000 ;  /* 0x0000400000067836 */ /* 0x000fca0000000000 */
[----:B0-----:R-:W-:-:S05]  /*0250*/  LEA R5, R3, R6, 0x18 ;  /* 0x0000000603057211 */ /* 0x001fca00078ec0ff */
[--C-:B------:R-:W-:Y:S02]  /*0260*/  IMAD R13, R12, 0x110, R5.reuse ;  /* 0x000001100c0d7824 */ /* 0x100fe400078e0205 */
[C---:B------:R-:W-:Y:S02]  /*0270*/  @!P0 IMAD R5, R2.reuse, 0x8, R5 ;  /* 0x0000000802058824 */ /* 0x040fe400078e0205 */
[----:B------:R-:W-:-:S05]  /*0280*/  IMAD R29, R2, 0x8, R13 ;  /* 0x00000008021d7824 */ /* 0x000fca00078e020d */
[----:B----4-:R0:W-:Y:S04]  /*0290*/  STS.64 [R29+0x118], R14 ;  /* 0x0001180e1d007388 */ /* 0x0101e80000000a00 */
[----:B--2---:R1:W-:Y:S04]  /*02a0*/  @!P0 STS.64 [R5+0x8], R16 ;  /* 0x0000081005008388 */ /* 0x0043e80000000a00 */
[----:B---3--:R-:W-:Y:S01]  /*02b0*/  @!P0 STS.64 [R5+0x2318], R22 ;  /* 0x0023181605008388 */ /* 0x008fe20000000a00 */
[----:B0-----:R-:W0:Y:S03]  /*02c0*/  LDC.64 R14, c[0x0][0x390] ;  /* 0x0000e400ff0e7b82 */ /* 0x001e260000000a00 */
[----:B-----5:R-:W-:Y:S04]  /*02d0*/  @!P1 STS.64 [R13+0x110], R20 ;  /* 0x000110140d009388 */ /* 0x020fe80000000a00 */
[----:B------:R-:W-:Y:S01]  /*02e0*/  @!P1 STS.64 [R13+0x218], R24 ;  /* 0x000218180d009388 */ /* 0x000fe20000000a00 */
[----:B-1----:R-:W1:Y:S03]  /*02f0*/  LDC.64 R16, c[0x0][0x380] ;  /* 0x0000e000ff107b82 */ /* 0x002e660000000a00 */
[----:B------:R-:W-:Y:S04]  /*0300*/  LDS.64 R18, [R29+0x120] ;  /* 0x000120001d127984 */ /* 0x000fe80000000a00 */
[----:B------:R-:W2:Y:S04]  /*0310*/  LDS.64 R26, [R29+0x110] ;  /* 0x000110001d1a7984 */ /* 0x000ea80000000a00 */
[----:B------:R-:W3:Y:S04]  /*0320*/  LDS.64 R8, [R29+0x118] ;  /* 0x000118001d087984 */ /* 0x000ee80000000a00 */
[----:B------:R-:W4:Y:S04]  /*0330*/  LDS.64 R6, [R29+0x228] ;  /* 0x000228001d067984 */ /* 0x000f280000000a00 */
[----:B------:R-:W5:Y:S01]  /*0340*/  LDS.64 R10, [R29+0x8] ;  /* 0x000008001d0a7984 */ /* 0x000f620000000a00 */
[----:B--2---:R-:W-:Y:S01]  /*0350*/  DADD R26, R18, R26 ;  /* 0x00000000121a7229 */ /* 0x004fe2000000001a */
[----:B------:R-:W2:Y:S07]  /*0360*/  LDC.64 R18, c[0x0][0x398] ;  /* 0x0000e600ff127b82 */ /* 0x000eae0000000a00 */
[----:B---3--:R-:W-:-:S08]  /*0370*/  DFMA R26, R8, -4, R26 ;  /* 0xc0100000081a782b */ /* 0x008fd0000000001a */
[----:B----4-:R-:W-:-:S08]  /*0380*/  DADD R6, R26, R6 ;  /* 0x000000001a067229 */ /* 0x010fd00000000006 */
[----:B-----5:R-:W-:Y:S01]  /*0390*/  DADD R6, R6, R10 ;  /* 0x0000000006067229 */ /* 0x020fe2000000000a */
[----:B-1----:R-:W-:-:S04]  /*03a0*/  IMAD.WIDE R16, R4, 0x8, R16 ;  /* 0x0000000804107825 */ /* 0x002fc800078e0210 */
[----:B0-----:R-:W-:-:S03]  /*03b0*/  IMAD.WIDE R4, R4, 0x8, R14 ;  /* 0x0000000804047825 */ /* 0x001fc600078e020e */
[----:B--2---:R-:W-:-:S07]  /*03c0*/  DFMA R8, R6, R18, R8 ;  /* 0x000000120608722b */ /* 0x004fce0000000008 */
[----:B------:R0:W-:Y:S04]  /*03d0*/  STG.E.64 desc[UR4][R16.64], R8 ;  /* 0x0000000810007986 */ /* 0x0001e8000c101b04 */
[----:B------:R-:W2:Y:S01]  /*03e0*/  LDG.E.64 R6, desc[UR4][R4.64] ;  /* 0x0000000404067981 */ /* 0x000ea2000c1e1b00 */
[C---:B------:R-:W-:Y:S01]  /*03f0*/  DMUL R10, R8.reuse, UR6 ;  /* 0x00000006080a7c28 */ /* 0x040fe20008000000 */
[----:B------:R-:W1:Y:S01]  /*0400*/  LDCU.64 UR6, c[0x0][0x3d0] ;  /* 0x00007a00ff0677ac */ /* 0x000e620008000a00 */
[C---:B------:R-:W-:Y:S02]  /*0410*/  DADD R14, R8.reuse, -UR10 ;  /* 0x8000000a080e7e29 */ /* 0x040fe40008000000 */
[----:B------:R-:W-:-:S06]  /*0420*/  DADD R18, R8, -1 ;  /* 0xbff0000008127429 */ /* 0x000fcc0000000000 */
[----:B------:R-:W-:-:S08]  /*0430*/  DMUL R10, R10, R14 ;  /* 0x0000000e0a0a7228 */ /* 0x000fd00000000000 */
[----:B------:R-:W-:Y:S01]  /*0440*/  DMUL R10, R10, R18 ;  /* 0x000000120a0a7228 */ /* 0x000fe20000000000 */
[----:B------:R-:W-:Y:S02]  /*0450*/  IMAD.MOV.U32 R14, RZ, RZ, 0x1 ;  /* 0x00000001ff0e7424 */ /* 0x000fe400078e00ff */
[----:B------:R-:W-:-:S05]  /*0460*/  VIADD R22, R0, 0x2000 ;  /* 0x0000200000167836 */ /* 0x000fca0000000000 */
[C---:B------:R-:W-:Y:S02]  /*0470*/  LEA R13, R3.reuse, R22, 0x18 ;  /* 0x00000016030d7211 */ /* 0x040fe400078ec0ff */
[----:B------:R-:W-:-:S03]  /*0480*/  LEA R3, R3, R0, 0x18 ;  /* 0x0000000003037211 */ /* 0x000fc600078ec0ff */
[C---:B------:R-:W-:Y:S02]  /*0490*/  IMAD R13, R12.reuse, 0x100, R13 ;  /* 0x000001000c0d7824 */ /* 0x040fe400078e020d */
[----:B------:R-:W-:Y:S02]  /*04a0*/  IMAD R3, R12, 0x100, R3 ;  /* 0x000001000c037824 */ /* 0x000fe400078e0203 */
[C---:B------:R-:W-:Y:S02]  /*04b0*/  IMAD R25, R2.reuse, 0x8, R13 ;  /* 0x0000000802197824 */ /* 0x040fe400078e020d */
[----:B------:R-:W-:Y:S01]  /*04c0*/  IMAD R13, R2, 0x8, R3 ;  /* 0x00000008020d7824 */ /* 0x000fe200078e0203 */
[----:B------:R-:W-:Y:S01]  /*04d0*/  BSSY.RECONVERGENT B0, `(.L_x_0) ;  /* 0x000001a000007945 */ /* 0x000fe20003800200 */
[----:B--2---:R-:W-:-:S08]  /*04e0*/  DFMA R10, R8, R6, R10 ;  /* 0x00000006080a722b */ /* 0x004fd0000000000a */
[----:B0-----:R-:W-:-:S08]  /*04f0*/  DFMA R8, -R10, UR8, R8 ;  /* 0x000000080a087c2b */ /* 0x001fd00008000108 */
[----:B-1----:R-:W-:Y:S01]  /*0500*/  DADD R10, R8, UR6 ;  /* 0x00000006080a7e29 */ /* 0x002fe20008000000 */
[----:B------:R-:W0:Y:S05]  /*0510*/  LDCU.64 UR6, c[0x0][0x3c8] ;  /* 0x00007900ff0677ac */ /* 0x000e2a0008000a00 */
[----:B------:R-:W1:Y:S02]  /*0520*/  MUFU.RCP64H R15, R11 ;  /* 0x0000000b000f7308 */ /* 0x000e640000001800 */
[----:B-1----:R-:W-:-:S08]  /*0530*/  DFMA R18, -R10, R14, 1 ;  /* 0x3ff000000a12742b */ /* 0x002fd0000000010e */
[----:B------:R-:W-:-:S08]  /*0540*/  DFMA R18, R18, R18, R18 ;  /* 0x000000121212722b */ /* 0x000fd00000000012 */
[----:B------:R-:W-:-:S08]  /*0550*/  DFMA R18, R14, R18, R14 ;  /* 0x000000120e12722b */ /* 0x000fd0000000000e */
[----:B------:R-:W-:Y:S02]  /*0560*/  DFMA R20, -R10, R18, 1 ;  /* 0x3ff000000a14742b */ /* 0x000fe40000000112 */
[----:B0-----:R-:W-:-:S06]  /*0570*/  DMUL R14, R6, UR6 ;  /* 0x00000006060e7c28 */ /* 0x001fcc0008000000 */
[----:B------:R-:W-:-:S08]  /*0580*/  DFMA R20, R18, R20, R18 ;  /* 0x000000141214722b */ /* 0x000fd00000000012 */
[----:B------:R-:W-:-:S08]  /*0590*/  DMUL R18, R14, R20 ;  /* 0x000000140e127228 */ /* 0x000fd00000000000 */
[----:B------:R-:W-:-:S08]  /*05a0*/  DFMA R22, -R10, R18, R14 ;  /* 0x000000120a16722b */ /* 0x000fd0000000010e */
[----:B------:R-:W-:Y:S01]  /*05b0*/  DFMA R2, R20, R22, R18 ;  /* 0x000000161402722b */ /* 0x000fe20000000012 */
[----:B------:R0:W-:Y:S04]  /*05c0*/  STS.64 [R25], R6 ;  /* 0x0000000619007388 */ /* 0x0001e80000000a00 */
[----:B------:R0:W-:Y:S04]  /*05d0*/  STG.E.64 desc[UR4][R16.64], R8 ;  /* 0x0000000810007986 */ /* 0x0001e8000c101b04 */
[----:B------:R0:W-:Y:S01]  /*05e0*/  STS.64 [R13], R8 ;  /* 0x000000080d007388 */ /* 0x0001e20000000a00 */
[----:B------:R-:W-:Y:S01]  /*05f0*/  FFMA R0, RZ, R11, R3 ;  /* 0x0000000bff007223 */ /* 0x000fe20000000003 */
[----:B------:R-:W-:-:S04]  /*0600*/  FSETP.GEU.AND P1, PT, |R15|, 6.5827683646048100446e-37, PT ;  /* 0x036000000f00780b */ /* 0x000fc80003f2e200 */
[----:B------:R-:W-:-:S13]  /*0610*/  FSETP.GT.AND P0, PT, |R0|, 1.469367938527859385e-39, PT ;  /* 0x001000000000780b */ /* 0x000fda0003f04200 */
[----:B0-----:R-:W-:Y:S05]  /*0620*/  @P0 BRA P1, `(.L_x_1) ;  /* 0x0000000000100947 */ /* 0x001fea0000800000 */
[----:B------:R-:W-:-:S07]  /*0630*/  MOV R0, 0x650 ;  /* 0x0000065000007802 */ /* 0x000fce0000000f00 */
[----:B------:R-:W-:Y:S05]  /*0640*/  CALL.REL.NOINC `($__internal_0_$__cuda_sm20_div_rn_f64_full) ;  /* 0x0000000000407944 */ /* 0x000fea0003c00000 */
[----:B------:R-:W-:Y:S02]  /*0650*/  IMAD.MOV.U32 R2, RZ, RZ, R18 ;  /* 0x000000ffff027224 */ /* 0x000fe400078e0012 */
[----:B------:R-:W-:-:S07]  /*0660*/  IMAD.MOV.U32 R3, RZ, RZ, R19 ;  /* 0x000000ffff037224 */ /* 0x000fce00078e0013 */
.L_x_1:
[----:B------:R-:W-:Y:S05]  /*0670*/  BSYNC.RECONVERGENT B0 ;  /* 0x0000000000007941 */ /* 0x000fea0003800200 */
.L_x_0:
[----:B------:R-:W0:Y:S01]  /*0680*/  LDCU.64 UR8, c[0x0][0x3d8] ;  /* 0x00007b00ff0877ac */ /* 0x000e220008000a00 */
[----:B------:R-:W1:Y:S01]  /*0690*/  LDCU.64 UR6, c[0x0][0x3c0] ;  /* 0x00007800ff0677ac */ /* 0x000e620008000a00 */
[----:B------:R-:W2:Y:S01]  /*06a0*/  LDCU.64 UR12, c[0x0][0x3a8] ;  /* 0x00007500ff0c77ac */ /* 0x000ea20008000a00 */
[----:B------:R-:W3:Y:S01]  /*06b0*/  LDCU.64 UR10, c[0x0][0x3b0] ;  /* 0x00007600ff0a77ac */ /* 0x000ee20008000a00 */
[----:B0-----:R-:W-:Y:S02]  /*06c0*/  DADD R10, R8, -UR8 ;  /* 0x80000008080a7e29 */ /* 0x001fe40008000000 */
[----:B-1----:R-:W-:Y:S02]  /*06d0*/  DADD R2, R2, UR6 ;  /* 0x0000000602027e29 */ /* 0x002fe40008000000 */
[----:B--2---:R-:W-:-:S04]  /*06e0*/  DMUL R8, R8, UR12 ;  /* 0x0000000c08087c28 */ /* 0x004fc80008000000 */
[----:B------:R-:W-:Y:S02]  /*06f0*/  DADD R10, R10, -1 ;  /* 0xbff000000a0a7429 */ /* 0x000fe40000000000 */
[----:B---3--:R-:W-:-:S06]  /*0700*/  DMUL R2, R2, UR10 ;  /* 0x0000000a02027c28 */ /* 0x008fcc0008000000 */
[----:B------:R-:W-:-:S08]  /*0710*/  DFMA R8, -R8, R10, -R6 ;  /* 0x0000000a0808722b */ /* 0x000fd00000000906 */
[----:B------:R-:W-:-:S07]  /*0720*/  DFMA R2, R2, R8, R6 ;  /* 0x000000080202722b */ /* 0x000fce0000000006 */
[----:B------:R-:W-:Y:S01]  /*0730*/  STG.E.64 desc[UR4][R4.64], R2 ;  /* 0x0000000204007986 */ /* 0x000fe2000c101b04 */
[----:B------:R-:W-:Y:S05]  /*0740*/  EXIT ;  /* 0x000000000000794d */ /* 0x000fea0003800000 */
        .weak           $__internal_0_$__cuda_sm20_div_rn_f64_full
        .type           $__internal_0_$__cuda_sm20_div_rn_f64_full,@function
        .size           $__internal_0_$__cuda_sm20_div_rn_f64_full,(.L_x_11 - $__internal_0_$__cuda_sm20_div_rn_f64_full)
$__internal_0_$__cuda_sm20_div_rn_f64_full:
[C---:B------:R-:W-:Y:S01]  /*0750*/  FSETP.GEU.AND P0, PT, |R11|.reuse, 1.469367938527859385e-39, PT ;  /* 0x001000000b00780b */ /* 0x040fe20003f0e200 */
[----:B------:R-:W-:Y:S01]  /*0760*/  IMAD.MOV.U32 R13, RZ, RZ, R15 ;  /* 0x000000ffff0d7224 */ /* 0x000fe200078e000f */
[C---:B------:R-:W-:Y:S01]  /*0770*/  LOP3.LUT R2, R11.reuse, 0x800fffff, RZ, 0xc0, !PT ;  /* 0x800fffff0b027812 */ /* 0x040fe200078ec0ff */
[----:B------:R-:W-:Y:S01]  /*0780*/  IMAD.MOV.U32 R16, RZ, RZ, 0x1 ;  /* 0x00000001ff107424 */ /* 0x000fe200078e00ff */
[----:B------:R-:W-:Y:S01]  /*0790*/  LOP3.LUT R23, R11, 0x7ff00000, RZ, 0xc0, !PT ;  /* 0x7ff000000b177812 */ /* 0x000fe200078ec0ff */
[----:B------:R-:W-:Y:S01]  /*07a0*/  IMAD.MOV.U32 R12, RZ, RZ, R14 ;  /* 0x000000ffff0c7224 */ /* 0x000fe200078e000e */
[----:B------:R-:W-:Y:S01]  /*07b0*/  LOP3.LUT R3, R2, 0x3ff00000, RZ, 0xfc, !PT ;  /* 0x3ff0000002037812 */ /* 0x000fe200078efcff */
[----:B------:R-:W-:Y:S01]  /*07c0*/  IMAD.MOV.U32 R2, RZ, RZ, R10 ;  /* 0x000000ffff027224 */ /* 0x000fe200078e000a */
[C---:B------:R-:W-:Y:S01]  /*07d0*/  FSETP.GEU.AND P2, PT, |R13|.reuse, 1.469367938527859385e-39, PT ;  /* 0x001000000d00780b */ /* 0x040fe20003f4e200 */
[----:B------:R-:W-:Y:S01]  /*07e0*/  IMAD.MOV.U32 R21, RZ, RZ, 0x1ca00000 ;  /* 0x1ca00000ff157424 */ /* 0x000fe200078e00ff */
[----:B------:R-:W-:Y:S01]  /*07f0*/  LOP3.LUT R20, R13, 0x7ff00000, RZ, 0xc0, !PT ;  /* 0x7ff000000d147812 */ /* 0x000fe200078ec0ff */
[----:B------:R-:W-:Y:S02]  /*0800*/  BSSY.RECONVERGENT B1, `(.L_x_2) ;  /* 0x000004e000017945 */ /* 0x000fe40003800200 */
[----:B------:R-:W-:Y:S01]  /*0810*/  @!P0 DMUL R2, R10, 8.98846567431157953865e+307 ;  /* 0x7fe000000a028828 */ /* 0x000fe20000000000 */
[----:B------:R-:W-:Y:S01]  /*0820*/  ISETP.GE.U32.AND P1, PT, R20, R23, PT ;  /* 0x000000171400720c */ /* 0x000fe20003f26070 */
[----:B------:R-:W-:-:S04]  /*0830*/  IMAD.MOV.U32 R22, RZ, RZ, R20 ;  /* 0x000000ffff167224 */ /* 0x000fc800078e0014 */
[----:B------:R-:W0:Y:S02]  /*0840*/  MUFU.RCP64H R17, R3 ;  /* 0x0000000300117308 */ /* 0x000e240000001800 */
[----:B------:R-:W-:Y:S02]  /*0850*/  @!P2 LOP3.LUT R19, R11, 0x7ff00000, RZ, 0xc0, !PT ;  /* 0x7ff000000b13a812 */ /* 0x000fe400078ec0ff */
[----:B------:R-:W-:Y:S02]  /*0860*/  @!P0 LOP3.LUT R23, R3, 0x7ff00000, RZ, 0xc0, !PT ;  /* 0x7ff0000003178812 */ /* 0x000fe400078ec0ff */
[----:B------:R-:W-:-:S04]  /*0870*/  @!P2 ISETP.GE.U32.AND P3, PT, R20, R19, PT ;  /* 0x000000131400a20c */ /* 0x000fc80003f66070 */
[----:B------:R-:W-:-:S04]  /*0880*/  @!P2 SEL R19, R21, 0x63400000, !P3 ;  /* 0x634000001513a807 */ /* 0x000fc80005800000 */
[----:B------:R-:W-:Y:S01]  /*0890*/  @!P2 LOP3.LUT R24, R19, 0x80000000, R13, 0xf8, !PT ;  /* 0x800000001318a812 */ /* 0x000fe200078ef80d */
[----:B0-----:R-:W-:-:S03]  /*08a0*/  DFMA R14, R16, -R2, 1 ;  /* 0x3ff00000100e742b */ /* 0x001fc60000000802 */
[----:B------:R-:W-:Y:S01]  /*08b0*/  @!P2 LOP3.LUT R25, R24, 0x100000, RZ, 0xfc, !PT ;  /* 0x001000001819a812 */ /* 0x000fe200078efcff */
[----:B------:R-:W-:-:S04]  /*08c0*/  @!P2 IMAD.MOV.U32 R24, RZ, RZ, RZ ;  /* 0x000000ffff18a224 */ /* 0x000fc800078e00ff */
[----:B------:R-:W-:-:S08]  /*08d0*/  DFMA R14, R14, R14, R14 ;  /* 0x0000000e0e0e722b */ /* 0x000fd0000000000e */
[----:B------:R-:W-:Y:S01]  /*08e0*/  DFMA R16, R16, R14, R16 ;  /* 0x0000000e1010722b */ /* 0x000fe20000000010 */
[----:B------:R-:W-:Y:S02]  /*08f0*/  SEL R15, R21, 0x63400000, !P1 ;  /* 0x63400000150f7807 */ /* 0x000fe40004800000 */
[----:B------:R-:W-:Y:S02]  /*0900*/  MOV R14, R12 ;  /* 0x0000000c000e7202 */ /* 0x000fe40000000f00 */
[----:B------:R-:W-:-:S03]  /*0910*/  LOP3.LUT R15, R15, 0x800fffff, R13, 0xf8, !PT ;  /* 0x800fffff0f0f7812 */ /* 0x000fc600078ef80d */
[----:B------:R-:W-:-:S03]  /*0920*/  DFMA R18, R16, -R2, 1 ;  /* 0x3ff000001012742b */ /* 0x000fc60000000802 */
[----:B------:R-:W-:-:S05]  /*0930*/  @!P2 DFMA R14, R14, 2, -R24 ;  /* 0x400000000e0ea82b */ /* 0x000fca0000000818 */
[----:B------:R-:W-:-:S05]  /*0940*/  DFMA R16, R16, R18, R16 ;  /* 0x000000121010722b */ /* 0x000fca0000000010 */
[----:B------:R-:W-:-:S03]  /*0950*/  @!P2 LOP3.LUT R22, R15, 0x7ff00000, RZ, 0xc0, !PT ;  /* 0x7ff000000f16a812 */ /* 0x000fc600078ec0ff */
[----:B------:R-:W-:Y:S02]  /*0960*/  DMUL R18, R16, R14 ;  /* 0x0000000e10127228 */ /* 0x000fe40000000000 */
[----:B------:R-:W-:-:S05]  /*0970*/  VIADD R26, R22, 0xffffffff ;  /* 0xffffffff161a7836 */ /* 0x000fca0000000000 */
[----:B------:R-:W-:Y:S01]  /*0980*/  ISETP.GT.U32.AND P0, PT, R26, 0x7feffffe, PT ;  /* 0x7feffffe1a00780c */ /* 0x000fe20003f04070 */
[----:B------:R-:W-:Y:S01]  /*0990*/  VIADD R26, R23, 0xffffffff ;  /* 0xffffffff171a7836 */ /* 0x000fe20000000000 */
[----:B------:R-:W-:-:S04]  /*09a0*/  DFMA R24, R18, -R2, R14 ;  /* 0x800000021218722b */ /* 0x000fc8000000000e */
[----:B------:R-:W-:-:S04]  /*09b0*/  ISETP.GT.U32.OR P0, PT, R26, 0x7feffffe, P0 ;  /* 0x7feffffe1a00780c */ /* 0x000fc80000704470 */
[----:B------:R-:W-:-:S09]  /*09c0*/  DFMA R16, R16, R24, R18 ;  /* 0x000000181010722b */ /* 0x000fd20000000012 */
[----:B------:R-:W-:Y:S05]  /*09d0*/  @P0 BRA `(.L_x_3) ;  /* 0x00000000006c0947 */ /* 0x000fea0003800000 */
[----:B------:R-:W-:-:S04]  /*09e0*/  LOP3.LUT R13, R11, 0x7ff00000, RZ, 0xc0, !PT ;  /* 0x7ff000000b0d7812 */ /* 0x000fc800078ec0ff */
[CC--:B------:R-:W-:Y:S02]  /*09f0*/  VIADDMNMX R12, R20.reuse, -R13.reuse, 0xb9600000, !PT ;  /* 0xb9600000140c7446 */ /* 0x0c0fe4000780090d */
[----:B------:R-:W-:Y:S01]  /*0a00*/  ISETP.GE.U32.AND P0, PT, R20, R13, PT ;  /* 0x0000000d1400720c */ /* 0x000fe20003f06070 */
[----:B------:R-:W-:Y:S01]  /*0a10*/  IMAD.MOV.U32 R20, RZ, RZ, RZ ;  /* 0x000000ffff147224 */ /* 0x000fe200078e00ff */
[----:B------:R-:W-:Y:S02]  /*0a20*/  VIMNMX R12, PT, PT, R12, 0x46a00000, PT ;  /* 0x46a000000c0c7848 */ /* 0x000fe40003fe0100 */
[----:B------:R-:W-:-:S05]  /*0a30*/  SEL R21, R21, 0x63400000, !P0 ;  /* 0x6340000015157807 */ /* 0x000fca0004000000 */
[----:B------:R-:W-:-:S04]  /*0a40*/  IMAD.IADD R12, R12, 0x1, -R21 ;  /* 0x000000010c0c7824 */ /* 0x000fc800078e0a15 */
[----:B------:R-:W-:-:S06]  /*0a50*/  VIADD R21, R12, 0x7fe00000 ;  /* 0x7fe000000c157836 */ /* 0x000fcc0000000000 */
[----:B------:R-:W-:-:S10]  /*0a60*/  DMUL R18, R16, R20 ;  /* 0x0000001410127228 */ /* 0x000fd40000000000 */
[----:B------:R-:W-:-:S13]  /*0a70*/  FSETP.GTU.AND P0, PT, |R19|, 1.469367938527859385e-39, PT ;  /* 0x001000001300780b */ /* 0x000fda0003f0c200 */
[----:B------:R-:W-:Y:S05]  /*0a80*/  @P0 BRA `(.L_x_4) ;  /* 0x0000000000940947 */ /* 0x000fea0003800000 */
[----:B------:R-:W-:Y:S01]  /*0a90*/  DFMA R2, R16, -R2, R14 ;  /* 0x800000021002722b */ /* 0x000fe2000000000e */
[----:B------:R-:W-:-:S09]  /*0aa0*/  IMAD.MOV.U32 R20, RZ, RZ, RZ ;  /* 0x000000ffff147224 */ /* 0x000fd200078e00ff */
[C---:B------:R-:W-:Y:S02]  /*0ab0*/  FSETP.NEU.AND P0, PT, R3.reuse, RZ, PT ;  /* 0x000000ff0300720b */ /* 0x040fe40003f0d000 */
[----:B------:R-:W-:-:S04]  /*0ac0*/  LOP3.LUT R11, R3, 0x80000000, R11, 0x48, !PT ;  /* 0x80000000030b7812 */ /* 0x000fc800078e480b */
[----:B------:R-:W-:-:S07]  /*0ad0*/  LOP3.LUT R21, R11, R21, RZ, 0xfc, !PT ;  /* 0x000000150b157212 */ /* 0x000fce00078efcff */
[----:B------:R-:W-:Y:S05]  /*0ae0*/  @!P0 BRA `(.L_x_4) ;  /* 0x00000000007c8947 */ /* 0x000fea0003800000 */
[----:B------:R-:W-:Y:S02]  /*0af0*/  IMAD.MOV R3, RZ, RZ, -R12 ;  /* 0x000000ffff037224 */ /* 0x000fe400078e0a0c */
[----:B------:R-:W-:-:S06]  /*0b00*/  IMAD.MOV.U32 R2, RZ, RZ, RZ ;  /* 0x000000ffff027224 */ /* 0x000fcc00078e00ff */
[----:B------:R-:W-:Y:S02]  /*0b10*/  DFMA R2, R18, -R2, R16 ;  /* 0x800000021202722b */ /* 0x000fe40000000010 */
[----:B------:R-:W-:-:S04]  /*0b20*/  DMUL.RP R16, R16, R20 ;  /* 0x0000001410107228 */ /* 0x000fc80000008000 */
[----:B------:R-:W-:-:S04]  /*0b30*/  IADD3 R2, PT, PT, -R12, -0x43300000, RZ ;  /* 0xbcd000000c027810 */ /* 0x000fc80007ffe1ff */
[----:B------:R-:W-:Y:S02]  /*0b40*/  FSETP.NEU.AND P0, PT, |R3|, R2, PT ;  /* 0x000000020300720b */ /* 0x000fe40003f0d200 */
[----:B------:R-:W-:Y:S02]  /*0b50*/  LOP3.LUT R11, R17, R11, RZ, 0x3c, !PT ;  /* 0x0000000b110b7212 */ /* 0x000fe400078e3cff */
[----:B------:R-:W-:Y:S02]  /*0b60*/  FSEL R18, R16, R18, !P0 ;  /* 0x0000001210127208 */ /* 0x000fe40004000000 */
[----:B------:R-:W-:Y:S01]  /*0b70*/  FSEL R19, R11, R19, !P0 ;  /* 0x000000130b137208 */ /* 0x000fe20004000000 */
[----:B------:R-:W-:Y:S06]  /*0b80*/  BRA `(.L_x_4) ;  /* 0x0000000000547947 */ /* 0x000fec0003800000 */
.L_x_3:
[----:B------:R-:W-:-:S14]  /*0b90*/  DSETP.NAN.AND P0, PT, R12, R12, PT ;  /* 0x0000000c0c00722a */ /* 0x000fdc0003f08000 */
[----:B------:R-:W-:Y:S05]  /*0ba0*/  @P0 BRA `(.L_x_5) ;  /* 0x0000000000440947 */ /* 0x000fea0003800000 */
[----:B------:R-:W-:-:S14]  /*0bb0*/  DSETP.NAN.AND P0, PT, R10, R10, PT ;  /* 0x0000000a0a00722a */ /* 0x000fdc0003f08000 */
[----:B------:R-:W-:Y:S05]  /*0bc0*/  @P0 BRA `(.L_x_6) ;  /* 0x0000000000300947 */ /* 0x000fea0003800000 */
[----:B------:R-:W-:Y:S01]  /*0bd0*/  ISETP.NE.AND P0, PT, R22, R23, PT ;  /* 0x000000171600720c */ /* 0x000fe20003f05270 */
[----:B------:R-:W-:Y:S01]  /*0be0*/  IMAD.MOV.U32 R19, RZ, RZ, -0x80000 ;  /* 0xfff80000ff137424 */ /* 0x000fe200078e00ff */
[----:B------:R-:W-:-:S11]  /*0bf0*/  MOV R18, 0x0 ;  /* 0x0000000000127802 */ /* 0x000fd60000000f00 */
[----:B------:R-:W-:Y:S05]  /*0c00*/  @!P0 BRA `(.L_x_4) ;  /* 0x0000000000348947 */ /* 0x000fea0003800000 */
[----:B------:R-:W-:Y:S02]  /*0c10*/  ISETP.NE.AND P0, PT, R22, 0x7ff00000, PT ;  /* 0x7ff000001600780c */ /* 0x000fe40003f05270 */
[----:B------:R-:W-:Y:S02]  /*0c20*/  LOP3.LUT R19, R13, 0x80000000, R11, 0x48, !PT ;  /* 0x800000000d137812 */ /* 0x000fe400078e480b */
[----:B------:R-:W-:-:S13]  /*0c30*/  ISETP.EQ.OR P0, PT, R23, RZ, !P0 ;  /* 0x000000ff1700720c */ /* 0x000fda0004702670 */
[----:B------:R-:W-:Y:S01]  /*0c40*/  @P0 LOP3.LUT R2, R19, 0x7ff00000, RZ, 0xfc, !PT ;  /* 0x7ff0000013020812 */ /* 0x000fe200078efcff */
[----:B------:R-:W-:Y:S02]  /*0c50*/  @!P0 IMAD.MOV.U32 R18, RZ, RZ, RZ ;  /* 0x000000ffff128224 */ /* 0x000fe400078e00ff */
[----:B------:R-:W-:Y:S02]  /*0c60*/  @P0 IMAD.MOV.U32 R18, RZ, RZ, RZ ;  /* 0x000000ffff120224 */ /* 0x000fe400078e00ff */
[----:B------:R-:W-:Y:S01]  /*0c70*/  @P0 IMAD.MOV.U32 R19, RZ, RZ, R2 ;  /* 0x000000ffff130224 */ /* 0x000fe200078e0002 */
[----:B------:R-:W-:Y:S06]  /*0c80*/  BRA `(.L_x_4) ;  /* 0x0000000000147947 */ /* 0x000fec0003800000 */
.L_x_6:
[----:B------:R-:W-:Y:S01]  /*0c90*/  LOP3.LUT R19, R11, 0x80000, RZ, 0xfc, !PT ;  /* 0x000800000b137812 */ /* 0x000fe200078efcff */
[----:B------:R-:W-:Y:S01]  /*0ca0*/  IMAD.MOV.U32 R18, RZ, RZ, R10 ;  /* 0x000000ffff127224 */ /* 0x000fe200078e000a */
[----:B------:R-:W-:Y:S06]  /*0cb0*/  BRA `(.L_x_4) ;  /* 0x0000000000087947 */ /* 0x000fec0003800000 */
.L_x_5:
[----:B------:R-:W-:Y:S01]  /*0cc0*/  LOP3.LUT R19, R13, 0x80000, RZ, 0xfc, !PT ;  /* 0x000800000d137812 */ /* 0x000fe200078efcff */
[----:B------:R-:W-:-:S07]  /*0cd0*/  IMAD.MOV.U32 R18, RZ, RZ, R12 ;  /* 0x000000ffff127224 */ /* 0x000fce00078e000c */
.L_x_4:
[----:B------:R-:W-:Y:S05]  /*0ce0*/  BSYNC.RECONVERGENT B1 ;  /* 0x0000000000017941 */ /* 0x000fea0003800200 */
.L_x_2:
[----:B------:R-:W-:Y:S02]  /*0cf0*/  IMAD.MOV.U32 R2, RZ, RZ, R0 ;  /* 0x000000ffff027224 */ /* 0x000fe400078e0000 */
[----:B------:R-:W-:-:S04]  /*0d00*/  IMAD.MOV.U32 R3, RZ, RZ, 0x0 ;  /* 0x00000000ff037424 */ /* 0x000fc800078e00ff */
[----:B------:R-:W-:Y:S05]  /*0d10*/  RET.REL.NODEC R2 `(_Z8simulatePdS_S_diiddddddd) ;  /* 0xfffffff002b87950 */ /* 0x000fea0003c3ffff */
.L_x_7:
[----:B------:R-:W-:-:S00]  /*0d20*/  BRA `(.L_x_7) ;  /* 0xfffffffc00fc7947 */ /* 0x000fc0000383ffff */
[----:B------:R-:W-:-:S00]  /*0d30*/  NOP ;  /* 0x0000000000007918 */ /* 0x000fc00000000000 */
        /* <DEDUP_REMOVED lines=12> */
.L_x_11:


//--------------------- .text._Z17mirror_boundariesPdii --------------------------
	.section	.text._Z17mirror_boundariesPdii,"ax",@progbits
	.align	128
        .global         _Z17mirror_boundariesPdii
        .type           _Z17mirror_boundariesPdii,@function
        .size           _Z17mirror_boundariesPdii,(.L_x_13 - _Z17mirror_boundariesPdii)
        .other          _Z17mirror_boundariesPdii,@"STO_CUDA_ENTRY STV_DEFAULT"
_Z17mirror_boundariesPdii:
.text._Z17mirror_boundariesPdii:
[----:B------:R-:W-:Y:S01]  /*0000*/  LDC R1, c[0x0][0x37c] ;  /* 0x0000df00ff017b82 */ /* 0x000fe20000000800 */
[----:B------:R-:W0:Y:S07]  /*0010*/  S2R R2, SR_TID.X ;  /* 0x0000000000027919 */ /* 0x000e2e0000002100 */
[----:B------:R-:W1:Y:S01]  /*0020*/  LDC R5, c[0x0][0x364] ;  /* 0x0000d900ff057b82 */ /* 0x000e620000000800 */
[----:B------:R-:W2:Y:S01]  /*0030*/  LDCU.64 UR6, c[0x0][0x358] ;  /* 0x00006b00ff0677ac */ /* 0x000ea20008000a00 */
[----:B------:R-:W-:Y:S01]  /*0040*/  BSSY.RECONVERGENT B0, `(.L_x_8) ;  /* 0x0000014000007945 */ /* 0x000fe20003800200 */
[----:B------:R-:W1:Y:S05]  /*0050*/  S2R R0, SR_TID.Y ;  /* 0x0000000000007919 */ /* 0x000e6a0000002200 */
[----:B------:R-:W0:Y:S08]  /*0060*/  S2UR UR5, SR_CTAID.X ;  /* 0x00000000000579c3 */ /* 0x000e300000002500 */
[----:B------:R-:W0:Y:S08]  /*0070*/  LDC R11, c[0x0][0x360] ;  /* 0x0000d800ff0b7b82 */ /* 0x000e300000000800 */
[----:B------:R-:W1:Y:S08]  /*0080*/  S2UR UR4, SR_CTAID.Y ;  /* 0x00000000000479c3 */ /* 0x000e700000002600 */
[----:B------:R-:W3:Y:S01]  /*0090*/  LDC R7, c[0x0][0x388] ;  /* 0x0000e200ff077b82 */ /* 0x000ee20000000800 */
[----:B0-----:R-:W-:-:S05]  /*00a0*/  IMAD R11, R11, UR5, R2 ;  /* 0x000000050b0b7c24 */ /* 0x001fca000f8e0202 */
[----:B------:R-:W-:Y:S01]  /*00b0*/  ISETP.NE.AND P0, PT, R11, RZ, PT ;  /* 0x000000ff0b00720c */ /* 0x000fe20003f05270 */
[----:B-1----:R-:W-:-:S05]  /*00c0*/  IMAD R5, R5, UR4, R0 ;  /* 0x0000000405057c24 */ /* 0x002fca000f8e0200 */
[----:B------:R-:W-:Y:S02]  /*00d0*/  ISETP.NE.AND P1, PT, R5, RZ, PT ;  /* 0x000000ff0500720c */ /* 0x000fe40003f25270 */
[----:B---3--:R-:W-:-:S05]  /*00e0*/  IADD3 R0, PT, PT, R7, 0x2, RZ ;  /* 0x0000000207007810 */ /* 0x008fca0007ffe0ff */
[----:B--2---:R-:W-:Y:S06]  /*00f0*/  @P0 BRA `(.L_x_9) ;  /* 0x0000000000200947 */ /* 0x004fec0003800000 */
[----:B------:R-:W0:Y:S01]  /*0100*/  LDC.64 R2, c[0x0][0x380] ;  /* 0x0000e000ff027b82 */ /* 0x000e220000000a00 */
[----:B------:R-:W-:-:S04]  /*0110*/  IMAD R5, R5, R0, R0 ;  /* 0x0000000005057224 */ /* 0x000fc800078e0200 */
[----:B0-----:R-:W-:-:S05]  /*0120*/  IMAD.WIDE R2, R5, 0x8, R2 ;  /* 0x0000000805027825 */ /* 0x001fca00078e0202 */
[----:B------:R-:W2:Y:S01]  /*0130*/  LDG.E.64 R4, desc[UR6][R2.64+0x10] ;  /* 0x0000100602047981 */ /* 0x000ea2000c1e1b00 */
[----:B------:R-:W-:-:S03]  /*0140*/  IMAD.WIDE R6, R7, 0x8, R2 ;  /* 0x0000000807067825 */ /* 0x000fc600078e0202 */
[----:B--2---:R0:W-:Y:S04]  /*0150*/  STG.E.64 desc[UR6][R2.64], R4 ;  /* 0x0000000402007986 */ /* 0x0041e8000c101b06 */
[----:B------:R-:W2:Y:S04]  /*0160*/  LDG.E.64 R8, desc[UR6][R6.64+-0x8] ;  /* 0xfffff80606087981 */ /* 0x000ea8000c1e1b00 */
[----:B--2---:R0:W-:Y:S02]  /*0170*/  STG.E.64 desc[UR6][R6.64+0x8], R8 ;  /* 0x0000080806007986 */ /* 0x0041e4000c101b06 */
.L_x_9:
[----:B------:R-:W-:Y:S05]  /*0180*/  BSYNC.RECONVERGENT B0 ;  /* 0x0000000000007941 */ /* 0x000fea0003800200 */
.L_x_8:
[----:B------:R-:W-:Y:S05]  /*0190*/  @P1 EXIT ;  /* 0x000000000000194d */ /* 0x000fea0003800000 */
[----:B0-----:R-:W0:Y:S01]  /*01a0*/  LDC.64 R8, c[0x0][0x380] ;  /* 0x0000e000ff087b82 */ /* 0x001e220000000a00 */
[----:B------:R-:W-:Y:S01]  /*01b0*/  IADD3 R5, PT, PT, R11, 0x1, RZ ;  /* 0x000000010b057810 */ /* 0x000fe20007ffe0ff */
[----:B------:R-:W1:Y:S03]  /*01c0*/  LDCU UR4, c[0x0][0x38c] ;  /* 0x00007180ff0477ac */ /* 0x000e660008000800 */
[----:B------:R-:W-:-:S05]  /*01d0*/  LEA R3, R0, R5, 0x1 ;  /* 0x0000000500037211 */ /* 0x000fca00078e08ff */
[----:B0-----:R-:W-:-:S06]  /*01e0*/  IMAD.WIDE R2, R3, 0x8, R8 ;  /* 0x0000000803027825 */ /* 0x001fcc00078e0208 */
[----:B------:R-:W2:Y:S01]  /*01f0*/  LDG.E.64 R2, desc[UR6][R2.64] ;  /* 0x0000000602027981 */ /* 0x000ea2000c1e1b00 */
[----:B-1----:R-:W-:-:S06]  /*0200*/  UIADD3 UR4, UPT, UPT, UR4, -0x1, URZ ;  /* 0xffffffff04047890 */ /* 0x002fcc000fffe0ff */
[----:B------:R-:W-:Y:S02]  /*0210*/  IMAD R13, R0, UR4, R5 ;  /* 0x00000004000d7c24 */ /* 0x000fe4000f8e0205 */
[----:B------:R-:W-:-:S04]  /*0220*/  IMAD.WIDE R4, R11, 0x8, R8 ;  /* 0x000000080b047825 */ /* 0x000fc800078e0208 */
[----:B------:R-:W-:Y:S01]  /*0230*/  IMAD.WIDE R6, R13, 0x8, R8 ;  /* 0x000000080d067825 */ /* 0x000fe200078e0208 */
[----:B--2---:R-:W-:Y:S05]  /*0240*/  STG.E.64 desc[UR6][R4.64+0x8], R2 ;  /* 0x0000080204007986 */ /* 0x004fea000c101b06 */
[----:B------:R-:W2:Y:S01]  /*0250*/  LDG.E.64 R6, desc[UR6][R6.64] ;  /* 0x0000000606067981 */ /* 0x000ea2000c1e1b00 */
[----:B------:R-:W-:-:S05]  /*0260*/  LEA R13, R0, R13, 0x1 ;  /* 0x0000000d000d7211 */ /* 0x000fca00078e08ff */
[----:B------:R-:W-:-:S05]  /*0270*/  IMAD.WIDE R8, R13, 0x8, R8 ;  /* 0x000000080d087825 */ /* 0x000fca00078e0208 */
[----:B--2---:R-:W-:Y:S01]  /*0280*/  STG.E.64 desc[UR6][R8.64], R6 ;  /* 0x0000000608007986 */ /* 0x004fe2000c101b06 */
[----:B------:R-:W-:Y:S05]  /*0290*/  EXIT ;  /* 0x000000000000794d */ /* 0x000fea0003800000 */
.L_x_10:
        /* <DEDUP_REMOVED lines=14> */
.L_x_13:


//--------------------- .nv.shared._Z8simulatePdS_S_diiddddddd --------------------------
	.section	.nv.shared._Z8simulatePdS_S_diiddddddd,"aw",@nobits
	.sectionflags	@""
	.align	8
.nv.shared._Z8simulatePdS_S_diiddddddd:
	.zero		26656


//--------------------- .nv.shared.reserved.0     --------------------------
	.section	.nv.shared.reserved.0,"aw",@nobits
	.weak		__nv_reservedSMEM_offset_0_alias
	.size		__nv_reservedSMEM_offset_0_alias, 0, 64
	.other		__nv_reservedSMEM_offset_0_alias,@"STO_CUDA_RESERVED_SHARED STV_DEFAULT"
__nv_reservedSMEM_offset_0_alias:
	.zero		0
	.zero		64


//--------------------- .nv.constant0._Z8simulatePdS_S_diiddddddd --------------------------
	.section	.nv.constant0._Z8simulatePdS_S_diiddddddd,"a",@progbits
	.sectionflags	@""
	.align	4
.nv.constant0._Z8simulatePdS_S_diiddddddd:
	.zero		992


//--------------------- .nv.constant0._Z17mirror_boundariesPdii --------------------------
	.section	.nv.constant0._Z17mirror_boundariesPdii,"a",@progbits
	.sectionflags	@""
	.align	4
.nv.constant0._Z17mirror_boundariesPdii:
	.zero		912


//--------------------- SYMBOLS --------------------------

	.type		.nv.reservedSmem.offset0,@object
	.size		.nv.reservedSmem.offset0,0x4
	.type		.nv.reservedSmem.cap,@object
	.size		.nv.reservedSmem.cap,0x4
